	.headerflags	@"EF_CUDA_TEXMODE_UNIFIED EF_CUDA_64BIT_ADDRESS EF_CUDA_ACCELERATORS EF_CUDA_SM90 EF_CUDA_VIRTUAL_SM(EF_CUDA_SM90)"
	.elftype	@"ET_EXEC"


//--------------------- .nv.info                  --------------------------
	.section	.nv.info,"",@"SHT_CUDA_INFO"
	.align	4


	//----- nvinfo : EIATTR_REGCOUNT
	.align		4
        /*0000*/ 	.byte	0x04, 0x2f
        /*0002*/ 	.short	(.L_3 - .L_2)
	.align		4
.L_2:
        /*0004*/ 	.word	index@(triton_poi_fused__native_batch_norm_legit_no_training_cat_leaky_relu_2)
        /*0008*/ 	.word	0x0000001c


	//----- nvinfo : EIATTR_MIN_STACK_SIZE
	.align		4
.L_3:
        /*000c*/ 	.byte	0x04, 0x12
        /*000e*/ 	.short	(.L_5 - .L_4)
	.align		4
.L_4:
        /*0010*/ 	.word	index@(triton_poi_fused__native_batch_norm_legit_no_training_cat_leaky_relu_2)
        /*0014*/ 	.word	0x00000000


	//----- nvinfo : EIATTR_FRAME_SIZE
	.align		4
.L_5:
        /*0018*/ 	.byte	0x04, 0x11
        /*001a*/ 	.short	(.L_7 - .L_6)
	.align		4
.L_6:
        /*001c*/ 	.word	index@(triton_poi_fused__native_batch_norm_legit_no_training_cat_leaky_relu_2)
        /*0020*/ 	.word	0x00000000


	//----- nvinfo : EIATTR_MIN_STACK_SIZE
	.align		4
.L_7:
        /*0024*/ 	.byte	0x04, 0x12
        /*0026*/ 	.short	(.L_9 - .L_8)
	.align		4
.L_8:
        /*0028*/ 	.word	index@(triton_poi_fused__native_batch_norm_legit_no_training_cat_leaky_relu_2)
        /*002c*/ 	.word	0x00000000
.L_9:


//--------------------- .nv.info.triton_poi_fused__native_batch_norm_legit_no_training_cat_leaky_relu_2 --------------------------
	.section	.nv.info.triton_poi_fused__native_batch_norm_legit_no_training_cat_leaky_relu_2,"",@"SHT_CUDA_INFO"
	.sectionflags	@""
	.align	4


	//----- nvinfo : EIATTR_CUDA_API_VERSION
	.align		4
        /*0000*/ 	.byte	0x04, 0x37
        /*0002*/ 	.short	(.L_11 - .L_10)
.L_10:
        /*0004*/ 	.word	0x0000007c


	//----- nvinfo : EIATTR_KPARAM_INFO
	.align		4
.L_11:
        /*0008*/ 	.byte	0x04, 0x17
        /*000a*/ 	.short	(.L_13 - .L_12)
.L_12:
        /*000c*/ 	.word	0x00000000
        /*0010*/ 	.short	0x0008
        /*0012*/ 	.short	0x0040
        /*0014*/ 	.byte	0x00, 0xf0, 0x11, 0x00


	//----- nvinfo : EIATTR_KPARAM_INFO
	.align		4
.L_13:
        /*0018*/ 	.byte	0x04, 0x17
        /*001a*/ 	.short	(.L_15 - .L_14)
.L_14:
        /*001c*/ 	.word	0x00000000
        /*0020*/ 	.short	0x0007
        /*0022*/ 	.short	0x0038
        /*0024*/ 	.byte	0x00, 0xf4, 0x21, 0x00


	//----- nvinfo : EIATTR_KPARAM_INFO
	.align		4
.L_15:
        /*0028*/ 	.byte	0x04, 0x17
        /*002a*/ 	.short	(.L_17 - .L_16)
.L_16:
        /*002c*/ 	.word	0x00000000
        /*0030*/ 	.short	0x0006
        /*0032*/ 	.short	0x0030
        /*0034*/ 	.byte	0x00, 0xf4, 0x21, 0x00


	//----- nvinfo : EIATTR_KPARAM_INFO
	.align		4
.L_17:
        /*0038*/ 	.byte	0x04, 0x17
        /*003a*/ 	.short	(.L_19 - .L_18)
.L_18:
        /*003c*/ 	.word	0x00000000
        /*0040*/ 	.short	0x0005
        /*0042*/ 	.short	0x0028
        /*0044*/ 	.byte	0x00, 0xf4, 0x21, 0x00


	//----- nvinfo : EIATTR_KPARAM_INFO
	.align		4
.L_19:
        /*0048*/ 	.byte	0x04, 0x17
        /*004a*/ 	.short	(.L_21 - .L_20)
.L_20:
        /*004c*/ 	.word	0x00000000
        /*0050*/ 	.short	0x0004
        /*0052*/ 	.short	0x0020
        /*0054*/ 	.byte	0x00, 0xf4, 0x21, 0x00


	//----- nvinfo : EIATTR_KPARAM_INFO
	.align		4
.L_21:
        /*0058*/ 	.byte	0x04, 0x17
        /*005a*/ 	.short	(.L_23 - .L_22)
.L_22:
        /*005c*/ 	.word	0x00000000
        /*0060*/ 	.short	0x0003
        /*0062*/ 	.short	0x0018
        /*0064*/ 	.byte	0x00, 0xf4, 0x21, 0x00


	//----- nvinfo : EIATTR_KPARAM_INFO
	.align		4
.L_23:
        /*0068*/ 	.byte	0x04, 0x17
        /*006a*/ 	.short	(.L_25 - .L_24)
.L_24:
        /*006c*/ 	.word	0x00000000
        /*0070*/ 	.short	0x0002
        /*0072*/ 	.short	0x0010
        /*0074*/ 	.byte	0x00, 0xf4, 0x21, 0x00


	//----- nvinfo : EIATTR_KPARAM_INFO
	.align		4
.L_25:
        /*0078*/ 	.byte	0x04, 0x17
        /*007a*/ 	.short	(.L_27 - .L_26)
.L_26:
        /*007c*/ 	.word	0x00000000
        /*0080*/ 	.short	0x0001
        /*0082*/ 	.short	0x0008
        /*0084*/ 	.byte	0x00, 0xf4, 0x21, 0x00


	//----- nvinfo : EIATTR_KPARAM_INFO
	.align		4
.L_27:
        /*0088*/ 	.byte	0x04, 0x17
        /*008a*/ 	.short	(.L_29 - .L_28)
.L_28:
        /*008c*/ 	.word	0x00000000
        /*0090*/ 	.short	0x0000
        /*0092*/ 	.short	0x0000
        /*0094*/ 	.byte	0x00, 0xf4, 0x21, 0x00


	//----- nvinfo : EIATTR_SPARSE_MMA_MASK
	.align		4
.L_29:
        /*0098*/ 	.byte	0x03, 0x50
        /*009a*/ 	.short	0x0000


	//----- nvinfo : EIATTR_MAXREG_COUNT
	.align		4
        /*009c*/ 	.byte	0x03, 0x1b
        /*009e*/ 	.short	0x00ff


	//----- nvinfo : EIATTR_EXIT_INSTR_OFFSETS
	.align		4
        /*00a0*/ 	.byte	0x04, 0x1c
        /*00a2*/ 	.short	(.L_31 - .L_30)


	//   ....[0]....
.L_30:
        /*00a4*/ 	.word	0x00000660


	//   ....[1]....
        /*00a8*/ 	.word	0x00000680


	//----- nvinfo : EIATTR_REQNTID
	.align		4
.L_31:
        /*00ac*/ 	.byte	0x04, 0x10
        /*00ae*/ 	.short	(.L_33 - .L_32)
.L_32:
        /*00b0*/ 	.word	0x00000080
        /*00b4*/ 	.word	0x00000001
        /*00b8*/ 	.word	0x00000001


	//----- nvinfo : EIATTR_CBANK_PARAM_SIZE
	.align		4
.L_33:
        /*00bc*/ 	.byte	0x03, 0x19
        /*00be*/ 	.short	0x0044


	//----- nvinfo : EIATTR_PARAM_CBANK
	.align		4
        /*00c0*/ 	.byte	0x04, 0x0a
        /*00c2*/ 	.short	(.L_35 - .L_34)
	.align		4
.L_34:
        /*00c4*/ 	.word	index@(.nv.constant0.triton_poi_fused__native_batch_norm_legit_no_training_cat_leaky_relu_2)
        /*00c8*/ 	.short	0x0210
        /*00ca*/ 	.short	0x0044


	//----- nvinfo : EIATTR_SW_WAR
	.align		4
.L_35:
        /*00cc*/ 	.byte	0x04, 0x36
        /*00ce*/ 	.short	(.L_37 - .L_36)
.L_36:
        /*00d0*/ 	.word	0x00000008
.L_37:


//--------------------- .nv.callgraph             --------------------------
	.section	.nv.callgraph,"",@"SHT_CUDA_CALLGRAPH"
	.align	4
	.sectionentsize	8
	.align		4
        /*0000*/ 	.word	0x00000000
	.align		4
        /*0004*/ 	.word	0xffffffff
	.align		4
        /*0008*/ 	.word	0x00000000
	.align		4
        /*000c*/ 	.word	0xfffffffe
	.align		4
        /*0010*/ 	.word	0x00000000
	.align		4
        /*0014*/ 	.word	0xfffffffd
	.align		4
        /*0018*/ 	.word	0x00000000
	.align		4
        /*001c*/ 	.word	0xfffffffc


//--------------------- .nv.constant4             --------------------------
	.section	.nv.constant4,"a",@progbits
	.align	8
	.align		8
.nv.constant4:
        /*0000*/ 	.dword	_$_str
	.align		8
        /*0008*/ 	.dword	_$_str_$_2


//--------------------- .text.triton_poi_fused__native_batch_norm_legit_no_training_cat_leaky_relu_2 --------------------------
	.section	.text.triton_poi_fused__native_batch_norm_legit_no_training_cat_leaky_relu_2,"ax",@progbits
	.align	128
        .global         triton_poi_fused__native_batch_norm_legit_no_training_cat_leaky_relu_2
        .type           triton_poi_fused__native_batch_norm_legit_no_training_cat_leaky_relu_2,@function
        .size           triton_poi_fused__native_batch_norm_legit_no_training_cat_leaky_relu_2,(.L_x_1 - triton_poi_fused__native_batch_norm_legit_no_training_cat_leaky_relu_2)
        .other          triton_poi_fused__native_batch_norm_legit_no_training_cat_leaky_relu_2,@"STO_CUDA_ENTRY STV_DEFAULT"
triton_poi_fused__native_batch_norm_legit_no_training_cat_leaky_relu_2:
.text.triton_poi_fused__native_batch_norm_legit_no_training_cat_leaky_relu_2:
[----:B------:R-:W0:Y:S01]  /*0000*/  LDC R1, c[0x0][0x28] ;  /* 0x00000a00ff017b82 */ /* 0x000e220000000800 */
[----:B------:R-:W1:Y:S07]  /*0010*/  S2R R0, SR_TID.X ;  /* 0x0000000000007919 */ /* 0x000e6e0000002100 */
[----:B------:R-:W2:Y:S01]  /*0020*/  LDC.64 R4, c[0x0][0x230] ;  /* 0x00008c00ff047b82 */ /* 0x000ea20000000a00 */
[----:B------:R-:W-:Y:S01]  /*0030*/  IMAD.MOV.U32 R6, RZ, RZ, RZ ;  /* 0x000000ffff067224 */ /* 0x000fe200078e00ff */
[----:B------:R-:W-:Y:S01]  /*0040*/  ULDC.64 UR4, c[0x0][0x208] ;  /* 0x0000820000047ab9 */ /* 0x000fe20000000a00 */
[----:B------:R-:W3:Y:S01]  /*0050*/  S2R R3, SR_CTAID.X ;  /* 0x0000000000037919 */ /* 0x000ee20000002500 */
[----:B------:R-:W-:Y:S01]  /*0060*/  IMAD.MOV.U32 R10, RZ, RZ, RZ ;  /* 0x000000ffff0a7224 */ /* 0x000fe200078e00ff */
[----:B------:R-:W-:-:S03]  /*0070*/  ULDC.64 UR6, c[0x0][0x220] ;  /* 0x0000880000067ab9 */ /* 0x000fc60000000a00 */
[----:B------:R-:W4:Y:S01]  /*0080*/  LDC.64 R14, c[0x0][0x228] ;  /* 0x00008a00ff0e7b82 */ /* 0x000f220000000a00 */
[----:B-1----:R-:W-:-:S05]  /*0090*/  IMAD.SHL.U32 R0, R0, 0x2, RZ ;  /* 0x0000000200007824 */ /* 0x002fca00078e00ff */
[----:B------:R-:W-:-:S05]  /*00a0*/  LOP3.LUT R0, R0, 0xfe, RZ, 0xc0, !PT ;  /* 0x000000fe00007812 */ /* 0x000fca00078ec0ff */
[----:B---3--:R-:W-:-:S05]  /*00b0*/  IMAD R0, R3, 0x100, R0 ;  /* 0x0000010003007824 */ /* 0x008fca00078e0200 */
[----:B------:R-:W-:Y:S02]  /*00c0*/  SHF.R.S32.HI R7, RZ, 0x1f, R0 ;  /* 0x0000001fff077819 */ /* 0x000fe40000011400 */
[----:B------:R-:W-:Y:S02]  /*00d0*/  ISETP.GE.AND P0, PT, R0, 0x100, PT ;  /* 0x000001000000780c */ /* 0x000fe40003f06270 */
[----:B------:R-:W-:-:S04]  /*00e0*/  LEA.HI R8, R7, R0, RZ, 0x4 ;  /* 0x0000000007087211 */ /* 0x000fc800078f20ff */
[----:B------:R-:W-:-:S04]  /*00f0*/  SHF.R.S32.HI R11, RZ, 0x4, R8 ;  /* 0x00000004ff0b7819 */ /* 0x000fc80000011408 */
[----:B------:R-:W-:-:S04]  /*0100*/  LEA.HI R2, R11, R11, RZ, 0x2 ;  /* 0x0000000b0b027211 */ /* 0x000fc800078f10ff */
[----:B------:R-:W-:-:S05]  /*0110*/  LOP3.LUT R2, R2, 0xfffffffc, RZ, 0xc0, !PT ;  /* 0xfffffffc02027812 */ /* 0x000fca00078ec0ff */
[----:B------:R-:W-:Y:S01]  /*0120*/  IMAD.IADD R11, R11, 0x1, -R2 ;  /* 0x000000010b0b7824 */ /* 0x000fe200078e0a02 */
[----:B------:R-:W-:Y:S01]  /*0130*/  LEA.HI R9, R7, R0, RZ, 0x6 ;  /* 0x0000000007097211 */ /* 0x000fe200078f30ff */
[----:B------:R-:W1:Y:S02]  /*0140*/  LDC.64 R2, c[0x0][0x218] ;  /* 0x00008600ff027b82 */ /* 0x000e640000000a00 */
[----:B--2---:R-:W-:-:S05]  /*0150*/  IMAD.WIDE R4, R11, 0x4, R4 ;  /* 0x000000040b047825 */ /* 0x004fca00078e0204 */
[----:B------:R-:W2:Y:S04]  /*0160*/  @!P0 LDG.E.EL R6, desc[UR4][R4.64] ;  /* 0x0000000404068981 */ /* 0x000ea8000c2e1900 */
[----:B------:R3:W5:Y:S01]  /*0170*/  @!P0 LDG.E.EL R10, desc[UR4][R4.64] ;  /* 0x00000004040a8981 */ /* 0x000762000c2e1900 */
[----:B------:R-:W-:Y:S01]  /*0180*/  SHF.R.S32.HI R12, RZ, 0x6, R9 ;  /* 0x00000006ff0c7819 */ /* 0x000fe20000011409 */
[----:B------:R-:W-:Y:S01]  /*0190*/  IMAD.SHL.U32 R16, R11, 0x10, RZ ;  /* 0x000000100b107824 */ /* 0x000fe200078e00ff */
[----:B------:R-:W-:Y:S02]  /*01a0*/  LOP3.LUT R7, R8, 0xfffffff0, RZ, 0xc0, !PT ;  /* 0xfffffff008077812 */ /* 0x000fe400078ec0ff */
[----:B------:R-:W-:Y:S01]  /*01b0*/  LOP3.LUT R9, R9, 0xffffffc0, RZ, 0xc0, !PT ;  /* 0xffffffc009097812 */ /* 0x000fe200078ec0ff */
[----:B------:R-:W-:Y:S01]  /*01c0*/  IMAD.SHL.U32 R8, R12, 0x20, RZ ;  /* 0x000000200c087824 */ /* 0x000fe200078e00ff */
[----:B------:R-:W-:Y:S01]  /*01d0*/  IADD3 R7, R0, -R7, RZ ;  /* 0x8000000700077210 */ /* 0x000fe20007ffe0ff */
[----:B------:R-:W4:Y:S01]  /*01e0*/  LDC.64 R12, c[0x0][0x238] ;  /* 0x00008e00ff0c7b82 */ /* 0x000f220000000a00 */
[----:B------:R-:W-:-:S02]  /*01f0*/  ISETP.GE.AND P2, PT, R11, 0x2, PT ;  /* 0x000000020b00780c */ /* 0x000fc40003f46270 */
[----:B------:R-:W-:Y:S02]  /*0200*/  IADD3 R25, R8, R0, -R9 ;  /* 0x0000000008197210 */ /* 0x000fe40007ffe809 */
[--C-:B---3--:R-:W-:Y:S02]  /*0210*/  SHF.R.S32.HI R5, RZ, 0x1f, R8.reuse ;  /* 0x0000001fff057819 */ /* 0x108fe40000011408 */
[----:B------:R-:W-:Y:S01]  /*0220*/  IADD3 R17, P3, P5, R16, R7, R8 ;  /* 0x0000000710117210 */ /* 0x000fe20007d7e008 */
[----:B-1----:R-:W-:Y:S01]  /*0230*/  IMAD.WIDE R24, R25, 0x4, R2 ;  /* 0x0000000419187825 */ /* 0x002fe200078e0202 */
[----:B------:R-:W1:Y:S01]  /*0240*/  LDC.64 R8, c[0x0][0x240] ;  /* 0x00009000ff087b82 */ /* 0x000e620000000a00 */
[----:B------:R-:W-:Y:S02]  /*0250*/  SHF.R.S32.HI R7, RZ, 0x1f, R7 ;  /* 0x0000001fff077819 */ /* 0x000fe40000011407 */
[----:B------:R-:W-:Y:S02]  /*0260*/  CS2R R2, SRZ ;  /* 0x0000000000027805 */ /* 0x000fe4000001ff00 */
[----:B------:R-:W-:-:S02]  /*0270*/  SHF.R.S32.HI R16, RZ, 0x1f, R16 ;  /* 0x0000001fff107819 */ /* 0x000fc40000011410 */
[----:B------:R-:W-:Y:S02]  /*0280*/  ISETP.LT.AND P4, PT, R0, 0x100, !P2 ;  /* 0x000001000000780c */ /* 0x000fe40005781270 */
[----:B------:R-:W-:Y:S02]  /*0290*/  ISETP.GT.AND P1, PT, R11, 0x1, !P0 ;  /* 0x000000010b00780c */ /* 0x000fe40004724270 */
[----:B------:R-:W-:Y:S02]  /*02a0*/  IADD3.X R16, R16, R7, R5, P3, P5 ;  /* 0x0000000710107210 */ /* 0x000fe40001fea405 */
[----:B------:R-:W-:Y:S02]  /*02b0*/  CS2R R4, SRZ ;  /* 0x0000000000047805 */ /* 0x000fe4000001ff00 */
[----:B------:R-:W-:Y:S01]  /*02c0*/  LEA R18, P3, R17, UR6, 0x2 ;  /* 0x0000000611127c11 */ /* 0x000fe2000f8610ff */
[----:B----4-:R-:W-:-:S03]  /*02d0*/  IMAD.WIDE R20, R11, 0x4, R14 ;  /* 0x000000040b147825 */ /* 0x010fc600078e020e */
[----:B------:R-:W-:Y:S01]  /*02e0*/  LEA.HI.X R19, R17, UR7, R16, 0x2, P3 ;  /* 0x0000000711137c11 */ /* 0x000fe200098f1410 */
[----:B------:R-:W-:Y:S01]  /*02f0*/  IMAD.MOV.U32 R7, RZ, RZ, RZ ;  /* 0x000000ffff077224 */ /* 0x000fe200078e00ff */
[----:B------:R-:W3:Y:S01]  /*0300*/  @P4 LDG.E.64 R4, desc[UR4][R24.64] ;  /* 0x0000000418044981 */ /* 0x000ee2000c1e1b00 */
[----:B------:R-:W-:-:S03]  /*0310*/  IMAD.MOV.U32 R14, RZ, RZ, RZ ;  /* 0x000000ffff0e7224 */ /* 0x000fc600078e00ff */
[----:B------:R4:W3:Y:S01]  /*0320*/  @P1 LDG.E.64 R2, desc[UR4][R18.64+-0x80] ;  /* 0xffff800412021981 */ /* 0x0008e2000c1e1b00 */
[----:B------:R-:W-:Y:S01]  /*0330*/  HFMA2.MMA R16, -RZ, RZ, 0, 0 ;  /* 0x00000000ff107435 */ /* 0x000fe200000001ff */
[C---:B0-----:R-:W-:Y:S02]  /*0340*/  IMAD.WIDE R12, R11.reuse, 0x4, R12 ;  /* 0x000000040b0c7825 */ /* 0x041fe400078e020c */
[----:B------:R-:W3:Y:S02]  /*0350*/  @!P0 LDG.E.EL R7, desc[UR4][R20.64] ;  /* 0x0000000414078981 */ /* 0x000ee4000c2e1900 */
[----:B-1----:R-:W-:Y:S02]  /*0360*/  IMAD.WIDE R22, R11, 0x4, R8 ;  /* 0x000000040b167825 */ /* 0x002fe400078e0208 */
[----:B------:R-:W3:Y:S01]  /*0370*/  @!P0 LDG.E.EL R14, desc[UR4][R20.64] ;  /* 0x00000004140e8981 */ /* 0x000ee2000c2e1900 */
[----:B------:R-:W-:Y:S01]  /*0380*/  CS2R R8, SRZ ;  /* 0x0000000000087805 */ /* 0x000fe2000001ff00 */
[----:B------:R-:W-:-:S02]  /*0390*/  IMAD.MOV.U32 R11, RZ, RZ, RZ ;  /* 0x000000ffff0b7224 */ /* 0x000fc400078e00ff */
[----:B------:R-:W3:Y:S04]  /*03a0*/  @!P0 LDG.E.EL R16, desc[UR4][R12.64] ;  /* 0x000000040c108981 */ /* 0x000ee8000c2e1900 */
[----:B------:R0:W3:Y:S04]  /*03b0*/  @!P0 LDG.E.EL R11, desc[UR4][R12.64] ;  /* 0x000000040c0b8981 */ /* 0x0000e8000c2e1900 */
[----:B------:R-:W3:Y:S04]  /*03c0*/  @!P0 LDG.E.EL R9, desc[UR4][R22.64] ;  /* 0x0000000416098981 */ /* 0x000ee8000c2e1900 */
[----:B------:R-:W3:Y:S01]  /*03d0*/  @!P0 LDG.E.EL R8, desc[UR4][R22.64] ;  /* 0x0000000416088981 */ /* 0x000ee2000c2e1900 */
[----:B----4-:R-:W-:Y:S01]  /*03e0*/  IMAD.MOV.U32 R19, RZ, RZ, 0x3e800000 ;  /* 0x3e800000ff137424 */ /* 0x010fe200078e00ff */
[----:B0-----:R-:W0:Y:S02]  /*03f0*/  LDC.64 R12, c[0x0][0x248] ;  /* 0x00009200ff0c7b82 */ /* 0x001e240000000a00 */
[----:B0-----:R-:W-:-:S04]  /*0400*/  IMAD.WIDE R12, R0, 0x4, R12 ;  /* 0x00000004000c7825 */ /* 0x001fc800078e020c */
[----:B--2---:R-:W-:-:S04]  /*0410*/  FADD R6, R6, 9.9999997473787516356e-06 ;  /* 0x3727c5ac06067421 */ /* 0x004fc80000000000 */
[----:B------:R-:W0:Y:S01]  /*0420*/  MUFU.SQRT R15, R6 ;  /* 0x00000006000f7308 */ /* 0x000e220000002000 */
[----:B-----5:R-:W-:-:S07]  /*0430*/  FADD R10, R10, 9.9999997473787516356e-06 ;  /* 0x3727c5ac0a0a7421 */ /* 0x020fce0000000000 */
[----:B------:R-:W1:Y:S01]  /*0440*/  MUFU.SQRT R17, R10 ;  /* 0x0000000a00117308 */ /* 0x000e620000002000 */
[C---:B0-----:R-:W-:Y:S02]  /*0450*/  FSETP.GT.AND P6, PT, R15.reuse, 8.50705917302346158658e+37, PT ;  /* 0x7e8000000f00780b */ /* 0x041fe40003fc4000 */
[----:B------:R-:W-:Y:S02]  /*0460*/  FSETP.GEU.AND P3, PT, R15, 1.175494350822287508e-38, PT ;  /* 0x008000000f00780b */ /* 0x000fe40003f6e000 */
[----:B------:R-:W-:Y:S02]  /*0470*/  FSEL R18, R19, 1, P6 ;  /* 0x3f80000013127808 */ /* 0x000fe40003000000 */
[----:B-1----:R-:W-:-:S04]  /*0480*/  FSETP.GT.AND P5, PT, R17, 8.50705917302346158658e+37, PT ;  /* 0x7e8000001100780b */ /* 0x002fc80003fa4000 */
[----:B------:R-:W-:-:S03]  /*0490*/  FSEL R6, R19, 1, P5 ;  /* 0x3f80000013067808 */ /* 0x000fc60002800000 */
[----:B------:R-:W-:Y:S01]  /*04a0*/  @P6 FMUL R15, R15, 0.25 ;  /* 0x3e8000000f0f6820 */ /* 0x000fe20000400000 */
[----:B------:R-:W-:Y:S01]  /*04b0*/  FSETP.GEU.AND P6, PT, R17, 1.175494350822287508e-38, PT ;  /* 0x008000001100780b */ /* 0x000fe20003fce000 */
[----:B------:R-:W-:Y:S02]  /*04c0*/  @!P3 FMUL R18, R18, 16777216 ;  /* 0x4b8000001212b820 */ /* 0x000fe40000400000 */
[----:B------:R-:W-:Y:S01]  /*04d0*/  @!P3 FMUL R15, R15, 16777216 ;  /* 0x4b8000000f0fb820 */ /* 0x000fe20000400000 */
[----:B---3--:R-:W-:Y:S01]  /*04e0*/  SEL R4, R4, RZ, P4 ;  /* 0x000000ff04047207 */ /* 0x008fe20002000000 */
[----:B------:R-:W-:Y:S01]  /*04f0*/  @P5 FMUL R17, R17, 0.25 ;  /* 0x3e80000011115820 */ /* 0x000fe20000400000 */
[----:B------:R-:W-:-:S03]  /*0500*/  SEL R5, R5, RZ, P4 ;  /* 0x000000ff05057207 */ /* 0x000fc60002000000 */
[----:B------:R-:W0:Y:S01]  /*0510*/  MUFU.RCP R15, R15 ;  /* 0x0000000f000f7308 */ /* 0x000e220000001000 */
[----:B------:R-:W-:Y:S02]  /*0520*/  @P2 SEL R4, R2, RZ, P1 ;  /* 0x000000ff02042207 */ /* 0x000fe40000800000 */
[----:B------:R-:W-:Y:S01]  /*0530*/  @P2 SEL R5, R3, RZ, P1 ;  /* 0x000000ff03052207 */ /* 0x000fe20000800000 */
[----:B------:R-:W-:Y:S01]  /*0540*/  @!P6 FMUL R17, R17, 16777216 ;  /* 0x4b8000001111e820 */ /* 0x000fe20000400000 */
[----:B------:R-:W-:Y:S01]  /*0550*/  @!P6 FMUL R6, R6, 16777216 ;  /* 0x4b8000000606e820 */ /* 0x000fe20000400000 */
[----:B------:R-:W-:Y:S01]  /*0560*/  FADD R7, R4, -R7 ;  /* 0x8000000704077221 */ /* 0x000fe20000000000 */
[----:B------:R-:W1:Y:S01]  /*0570*/  LDC.64 R2, c[0x0][0x210] ;  /* 0x00008400ff027b82 */ /* 0x000e620000000a00 */
[----:B------:R2:W-:Y:S01]  /*0580*/  @!P0 STG.E.64 desc[UR4][R12.64], R4 ;  /* 0x000000040c008986 */ /* 0x0005e2000c101b04 */
[----:B------:R-:W-:Y:S01]  /*0590*/  FADD R14, R5, -R14 ;  /* 0x8000000e050e7221 */ /* 0x000fe20000000000 */
[----:B------:R-:W3:Y:S01]  /*05a0*/  MUFU.RCP R17, R17 ;  /* 0x0000001100117308 */ /* 0x000ee20000001000 */
[----:B0-----:R-:W-:-:S04]  /*05b0*/  FMUL R18, R15, R18 ;  /* 0x000000120f127220 */ /* 0x001fc80000400000 */
[----:B------:R-:W-:-:S04]  /*05c0*/  FMUL R18, R7, R18 ;  /* 0x0000001207127220 */ /* 0x000fc80000400000 */
[----:B------:R-:W-:Y:S01]  /*05d0*/  FFMA R10, R18, R16, R9 ;  /* 0x00000010120a7223 */ /* 0x000fe20000000009 */
[----:B---3--:R-:W-:-:S04]  /*05e0*/  FMUL R15, R17, R6 ;  /* 0x00000006110f7220 */ /* 0x008fc80000400000 */
[----:B------:R-:W-:Y:S01]  /*05f0*/  FSETP.GT.AND P1, PT, R10, RZ, PT ;  /* 0x000000ff0a00720b */ /* 0x000fe20003f24000 */
[----:B------:R-:W-:Y:S01]  /*0600*/  FMUL R15, R14, R15 ;  /* 0x0000000f0e0f7220 */ /* 0x000fe20000400000 */
[----:B-1----:R-:W-:-:S04]  /*0610*/  IMAD.WIDE R2, R0, 0x4, R2 ;  /* 0x0000000400027825 */ /* 0x002fc800078e0202 */
[----:B------:R-:W-:-:S05]  /*0620*/  FFMA R11, R15, R11, R8 ;  /* 0x0000000b0f0b7223 */ /* 0x000fca0000000008 */
[----:B------:R-:W-:Y:S02]  /*0630*/  FSETP.GT.AND P2, PT, R11, RZ, PT ;  /* 0x000000ff0b00720b */ /* 0x000fe40003f44000 */
[----:B------:R-:W-:-:S11]  /*0640*/  @!P1 FMUL R10, R10, 0.10000000149011611938 ;  /* 0x3dcccccd0a0a9820 */ /* 0x000fd60000400000 */
[----:B------:R-:W-:Y:S01]  /*0650*/  @!P2 FMUL R11, R11, 0.10000000149011611938 ;  /* 0x3dcccccd0b0ba820 */ /* 0x000fe20000400000 */
[----:B--2---:R-:W-:Y:S06]  /*0660*/  @P0 EXIT ;  /* 0x000000000000094d */ /* 0x004fec0003800000 */
[----:B------:R-:W-:Y:S01]  /*0670*/  STG.E.64 desc[UR4][R2.64], R10 ;  /* 0x0000000a02007986 */ /* 0x000fe2000c101b04 */
[----:B------:R-:W-:Y:S05]  /*0680*/  EXIT ;  /* 0x000000000000794d */ /* 0x000fea0003800000 */
.L_x_0:
[----:B------:R-:W-:-:S00]  /*0690*/  BRA `(.L_x_0) ;  /* 0xfffffffc00fc7947 */ /* 0x000fc0000383ffff */
[----:B------:R-:W-:-:S00]  /*06a0*/  NOP ;  /* 0x0000000000007918 */ /* 0x000fc00000000000 */
        /* <DEDUP_REMOVED lines=13> */
.L_x_1:


//--------------------- .nv.global.init           --------------------------
	.section	.nv.global.init,"aw",@progbits
.nv.global.init:
	.type		_$_str,@object
	.size		_$_str,(_$_str_$_2 - _$_str)
_$_str:
        /*0000*/ 	.byte	0x5f, 0x5f, 0x43, 0x55, 0x44, 0x41, 0x5f, 0x46, 0x54, 0x5a, 0x00
	.type		_$_str_$_2,@object
	.size		_$_str_$_2,(.L_1 - _$_str_$_2)
_$_str_$_2:
        /*000b*/ 	.byte	0x5f, 0x5f, 0x43, 0x55, 0x44, 0x41, 0x5f, 0x50, 0x52, 0x45, 0x43, 0x5f, 0x53, 0x51, 0x52, 0x54
        /*001b*/ 	.byte	0x00
.L_1:


//--------------------- .nv.constant0.triton_poi_fused__native_batch_norm_legit_no_training_cat_leaky_relu_2 --------------------------
	.section	.nv.constant0.triton_poi_fused__native_batch_norm_legit_no_training_cat_leaky_relu_2,"a",@progbits
	.sectionflags	@""
	.align	4
.nv.constant0.triton_poi_fused__native_batch_norm_legit_no_training_cat_leaky_relu_2:
	.zero		596
